//
// Generated by NVIDIA NVVM Compiler
//
// Compiler Build ID: CL-36424714
// Cuda compilation tools, release 13.0, V13.0.88
// Based on NVVM 20.0.0
//

.version 9.0
.target sm_100
.address_size 64

	// .globl	_Z15gpu_hello_worldv
.extern .func  (.param .b32 func_retval0) vprintf
(
	.param .b64 vprintf_param_0,
	.param .b64 vprintf_param_1
)
;
.global .align 1 .b8 $str[39] = {72, 101, 108, 108, 111, 32, 102, 114, 111, 109, 32, 116, 104, 101, 32, 71, 80, 85, 33, 32, 77, 121, 32, 116, 104, 114, 101, 97, 100, 73, 100, 32, 105, 115, 32, 37, 100, 10};

.visible .entry _Z15gpu_hello_worldv()
{
	.local .align 8 .b8 	__local_depot0[8];
	.reg .b64 	%SP;
	.reg .b64 	%SPL;
	.reg .b32 	%r<4>;
	.reg .b64 	%rd<5>;

	mov.u64 	%SPL, __local_depot0;
	cvta.local.u64 	%SP, %SPL;
	add.u64 	%rd1, %SP, 0;
	add.u64 	%rd2, %SPL, 0;
	mov.u32 	%r1, %tid.x;
	st.local.u32 	[%rd2], %r1;
	mov.u64 	%rd3, $str;
	cvta.global.u64 	%rd4, %rd3;
	{ // callseq 0, 0
	.param .b64 param0;
	st.param.b64 	[param0], %rd4;
	.param .b64 param1;
	st.param.b64 	[param1], %rd1;
	.param .b32 retval0;
	call.uni (retval0), 
	vprintf, 
	(
	param0, 
	param1
	);
	ld.param.b32 	%r2, [retval0];
	} // callseq 0
	ret;

}


// ===== COMPILED SASS (sm_100) =====

	.target	sm_100

	.elftype	@"ET_EXEC"


//--------------------- .note.nv.tkinfo           --------------------------
	.section	.note.nv.tkinfo,"",@"SHT_NOTE"
	.sectionflags	@"SHF_NOTE_NV_TKINFO"
	.tkinfo
        /*0018*/ 	.word	0x00000002
        /*0030*/ 	.string	""
        /*0030*/ 	.string	"ptxas"
        /*0030*/ 	.string	"Cuda compilation tools, release 13.0, V13.0.88"
        /*0030*/ 	.string	"Build cuda_13.0.r13.0/compiler.36424714_0"
        /*0030*/ 	.string	"-arch sm_100 -m 64 "



//--------------------- .note.nv.cuinfo           --------------------------
	.section	.note.nv.cuinfo,"",@"SHT_NOTE"
	.sectionflags	@"SHF_NOTE_NV_CUINFO"
        /*0018*/ 	.short	0x0002
        /*001a*/ 	.short	0x0064
        /*001c*/ 	.short	0x0082
	.zero		2


//--------------------- .nv.info                  --------------------------
	.section	.nv.info,"",@"SHT_CUDA_INFO"
	.align	4


	//----- nvinfo : EIATTR_REGCOUNT
	.align		4
        /*0000*/ 	.byte	0x04, 0x2f
        /*0002*/ 	.short	(.L_2 - .L_1)
	.align		4
.L_1:
        /*0004*/ 	.word	index@(_Z15gpu_hello_worldv)
        /*0008*/ 	.word	0x00000018


	//----- nvinfo : EIATTR_FRAME_SIZE
	.align		4
.L_2:
        /*000c*/ 	.byte	0x04, 0x11
        /*000e*/ 	.short	(.L_4 - .L_3)
	.align		4
.L_3:
        /*0010*/ 	.word	index@(_Z15gpu_hello_worldv)
        /*0014*/ 	.word	0x00000008


	//----- nvinfo : EIATTR_MIN_STACK_SIZE
	.align		4
.L_4:
        /*0018*/ 	.byte	0x04, 0x12
        /*001a*/ 	.short	(.L_6 - .L_5)
	.align		4
.L_5:
        /*001c*/ 	.word	index@(_Z15gpu_hello_worldv)
        /*0020*/ 	.word	0x00000008
.L_6:


//--------------------- .nv.compat                --------------------------
	.section	.nv.compat,"",@"SHT_CUDA_COMPAT_INFO"
	.align	4
        /*0000*/ 	.byte	0x02, 0x09, 0x00, 0x00, 0x02, 0x02, 0x01, 0x00, 0x02, 0x05, 0x05, 0x00, 0x03, 0x07, 0x01, 0x01
        /*0010*/ 	.byte	0x02, 0x03, 0x00, 0x00, 0x02, 0x06, 0x01, 0x00, 0x04, 0x0b, 0x08, 0x00, 0x09, 0x00, 0x00, 0x00
        /*0020*/ 	.byte	0x00, 0x00, 0x00, 0x00


//--------------------- .nv.info._Z15gpu_hello_worldv --------------------------
	.section	.nv.info._Z15gpu_hello_worldv,"",@"SHT_CUDA_INFO"
	.sectionflags	@""
	.align	4


	//----- nvinfo : EIATTR_CUDA_API_VERSION
	.align		4
        /*0000*/ 	.byte	0x04, 0x37
        /*0002*/ 	.short	(.L_8 - .L_7)
.L_7:
        /*0004*/ 	.word	0x00000082


	//----- nvinfo : EIATTR_SPARSE_MMA_MASK
	.align		4
.L_8:
        /*0008*/ 	.byte	0x03, 0x50
        /*000a*/ 	.short	0x0000


	//----- nvinfo : EIATTR_MAXREG_COUNT
	.align		4
        /*000c*/ 	.byte	0x03, 0x1b
        /*000e*/ 	.short	0x00ff


	//----- nvinfo : EIATTR_EXTERNS
	.align		4
        /*0010*/ 	.byte	0x04, 0x0f
        /*0012*/ 	.short	(.L_10 - .L_9)


	//   ....[0]....
	.align		4
.L_9:
        /*0014*/ 	.word	index@(vprintf)


	//----- nvinfo : EIATTR_MERCURY_ISA_VERSION
	.align		4
.L_10:
        /*0018*/ 	.byte	0x03, 0x5f
        /*001a*/ 	.short	0x0101


	//----- nvinfo : EIATTR_VRC_CTA_INIT_COUNT
	.align		4
        /*001c*/ 	.byte	0x02, 0x4a
	.zero		1
	.zero		1


	//----- nvinfo : EIATTR_SYSCALL_OFFSETS
	.align		4
        /*0020*/ 	.byte	0x04, 0x46
        /*0022*/ 	.short	(.L_12 - .L_11)


	//   ....[0]....
.L_11:
        /*0024*/ 	.word	0x000000e0


	//----- nvinfo : EIATTR_EXIT_INSTR_OFFSETS
	.align		4
.L_12:
        /*0028*/ 	.byte	0x04, 0x1c
        /*002a*/ 	.short	(.L_14 - .L_13)


	//   ....[0]....
.L_13:
        /*002c*/ 	.word	0x000000f0


	//----- nvinfo : EIATTR_SW_WAR
	.align		4
.L_14:
        /*0030*/ 	.byte	0x04, 0x36
        /*0032*/ 	.short	(.L_16 - .L_15)
.L_15:
        /*0034*/ 	.word	0x00000008
.L_16:


//--------------------- .nv.callgraph             --------------------------
	.section	.nv.callgraph,"",@"SHT_CUDA_CALLGRAPH"
	.align	4
	.sectionentsize	8
	.align		4
        /*0000*/ 	.word	0x00000000
	.align		4
        /*0004*/ 	.word	0xffffffff
	.align		4
        /*0008*/ 	.word	index@(_Z15gpu_hello_worldv)
	.align		4
        /*000c*/ 	.word	index@(vprintf)
	.align		4
        /*0010*/ 	.word	0x00000000
	.align		4
        /*0014*/ 	.word	0xfffffffe
	.align		4
        /*0018*/ 	.word	0x00000000
	.align		4
        /*001c*/ 	.word	0xfffffffd
	.align		4
        /*0020*/ 	.word	0x00000000
	.align		4
        /*0024*/ 	.word	0xfffffffc


//--------------------- .nv.constant4             --------------------------
	.section	.nv.constant4,"a",@progbits
	.align	8
	.align		8
.nv.constant4:
        /*0000*/ 	.dword	vprintf
	.align		8
        /*0008*/ 	.dword	$str


//--------------------- .text._Z15gpu_hello_worldv --------------------------
	.section	.text._Z15gpu_hello_worldv,"ax",@progbits
	.align	128
        .global         _Z15gpu_hello_worldv
        .type           _Z15gpu_hello_worldv,@function
        .size           _Z15gpu_hello_worldv,(.L_x_2 - _Z15gpu_hello_worldv)
        .other          _Z15gpu_hello_worldv,@"STO_CUDA_ENTRY STV_DEFAULT"
_Z15gpu_hello_worldv:
.text._Z15gpu_hello_worldv:
[----:B------:R-:W0:Y:S01]  /*0000*/  LDC R1, c[0x0][0x37c] ;  /* 0x0000df00ff017b82 */ /* 0x000e220000000800 */
[----:B------:R-:W1:Y:S01]  /*0010*/  S2R R8, SR_TID.X ;  /* 0x0000000000087919 */ /* 0x000e620000002100 */
[----:B0-----:R-:W-:Y:S01]  /*0020*/  VIADD R1, R1, 0xfffffff8 ;  /* 0xfffffff801017836 */ /* 0x001fe20000000000 */
[----:B------:R-:W-:Y:S01]  /*0030*/  MOV R0, 0x0 ;  /* 0x0000000000007802 */ /* 0x000fe20000000f00 */
[----:B------:R-:W0:Y:S04]  /*0040*/  LDCU UR4, c[0x0][0x2f8] ;  /* 0x00005f00ff0477ac */ /* 0x000e280008000800 */
[----:B------:R2:W3:Y:S01]  /*0050*/  LDC.64 R2, c[0x4][R0] ;  /* 0x0100000000027b82 */ /* 0x0004e20000000a00 */
[----:B------:R-:W4:Y:S01]  /*0060*/  LDCU.64 UR6, c[0x4][0x8] ;  /* 0x01000100ff0677ac */ /* 0x000f220008000a00 */
[----:B------:R-:W5:Y:S01]  /*0070*/  LDCU UR5, c[0x0][0x2fc] ;  /* 0x00005f80ff0577ac */ /* 0x000f620008000800 */
[----:B0-----:R-:W-:Y:S01]  /*0080*/  IADD3 R6, P0, PT, R1, UR4, RZ ;  /* 0x0000000401067c10 */ /* 0x001fe2000ff1e0ff */
[----:B----4-:R-:W-:Y:S01]  /*0090*/  IMAD.U32 R4, RZ, RZ, UR6 ;  /* 0x00000006ff047e24 */ /* 0x010fe2000f8e00ff */
[----:B------:R-:W-:-:S03]  /*00a0*/  MOV R5, UR7 ;  /* 0x0000000700057c02 */ /* 0x000fc60008000f00 */
[----:B-----5:R-:W-:Y:S01]  /*00b0*/  IMAD.X R7, RZ, RZ, UR5, P0 ;  /* 0x00000005ff077e24 */ /* 0x020fe200080e06ff */
[----:B-1----:R2:W-:Y:S07]  /*00c0*/  STL [R1], R8 ;  /* 0x0000000801007387 */ /* 0x0025ee0000100800 */
[----:B------:R-:W-:-:S07]  /*00d0*/  LEPC R20, `(.L_x_0) ;  /* 0x000000001014794e */ /* 0x000fce0000000000 */
[----:B--23--:R-:W-:Y:S05]  /*00e0*/  CALL.ABS.NOINC R2 ;  /* 0x0000000002007343 */ /* 0x00cfea0003c00000 */
.L_x_0:
[----:B------:R-:W-:Y:S05]  /*00f0*/  EXIT ;  /* 0x000000000000794d */ /* 0x000fea0003800000 */
.L_x_1:
[----:B------:R-:W-:-:S00]  /*0100*/  BRA `(.L_x_1) ;  /* 0xfffffffc00fc7947 */ /* 0x000fc0000383ffff */
[----:B------:R-:W-:-:S00]  /*0110*/  NOP ;  /* 0x0000000000007918 */ /* 0x000fc00000000000 */
        /* <DEDUP_REMOVED lines=14> */
.L_x_2:


//--------------------- .nv.global.init           --------------------------
	.section	.nv.global.init,"aw",@progbits
.nv.global.init:
	.type		$str,@object
	.size		$str,(.L_0 - $str)
$str:
        /*0000*/ 	.byte	0x48, 0x65, 0x6c, 0x6c, 0x6f, 0x20, 0x66, 0x72, 0x6f, 0x6d, 0x20, 0x74, 0x68, 0x65, 0x20, 0x47
        /*0010*/ 	.byte	0x50, 0x55, 0x21, 0x20, 0x4d, 0x79, 0x20, 0x74, 0x68, 0x72, 0x65, 0x61, 0x64, 0x49, 0x64, 0x20
        /*0020*/ 	.byte	0x69, 0x73, 0x20, 0x25, 0x64, 0x0a, 0x00
.L_0:


//--------------------- .nv.shared.reserved.0     --------------------------
	.section	.nv.shared.reserved.0,"aw",@nobits
	.weak		__nv_reservedSMEM_offset_0_alias
	.size		__nv_reservedSMEM_offset_0_alias, 0, 64
	.other		__nv_reservedSMEM_offset_0_alias,@"STO_CUDA_RESERVED_SHARED STV_DEFAULT"
__nv_reservedSMEM_offset_0_alias:
	.zero		0
	.zero		64


//--------------------- .nv.constant0._Z15gpu_hello_worldv --------------------------
	.section	.nv.constant0._Z15gpu_hello_worldv,"a",@progbits
	.sectionflags	@""
	.align	4
.nv.constant0._Z15gpu_hello_worldv:
	.zero		896


//--------------------- SYMBOLS --------------------------

	.type		.nv.reservedSmem.offset0,@object
	.size		.nv.reservedSmem.offset0,0x4
	.type		vprintf,@function
